//
// Generated by NVIDIA NVVM Compiler
//
// Compiler Build ID: CL-36424714
// Cuda compilation tools, release 13.0, V13.0.88
// Based on NVVM 20.0.0
//

.version 9.0
.target sm_100
.address_size 64

	// .globl	_Z13im2col_kerneliPKfiiiiiiiiiiPf

.visible .entry _Z13im2col_kerneliPKfiiiiiiiiiiPf(
	.param .u32 _Z13im2col_kerneliPKfiiiiiiiiiiPf_param_0,
	.param .u64 .ptr .align 1 _Z13im2col_kerneliPKfiiiiiiiiiiPf_param_1,
	.param .u32 _Z13im2col_kerneliPKfiiiiiiiiiiPf_param_2,
	.param .u32 _Z13im2col_kerneliPKfiiiiiiiiiiPf_param_3,
	.param .u32 _Z13im2col_kerneliPKfiiiiiiiiiiPf_param_4,
	.param .u32 _Z13im2col_kerneliPKfiiiiiiiiiiPf_param_5,
	.param .u32 _Z13im2col_kerneliPKfiiiiiiiiiiPf_param_6,
	.param .u32 _Z13im2col_kerneliPKfiiiiiiiiiiPf_param_7,
	.param .u32 _Z13im2col_kerneliPKfiiiiiiiiiiPf_param_8,
	.param .u32 _Z13im2col_kerneliPKfiiiiiiiiiiPf_param_9,
	.param .u32 _Z13im2col_kerneliPKfiiiiiiiiiiPf_param_10,
	.param .u32 _Z13im2col_kerneliPKfiiiiiiiiiiPf_param_11,
	.param .u64 .ptr .align 1 _Z13im2col_kerneliPKfiiiiiiiiiiPf_param_12
)
{
	.reg .pred 	%p<87>;
	.reg .b32 	%r<99>;
	.reg .b32 	%f<61>;
	.reg .b64 	%rd<90>;

	ld.param.u32 	%r28, [_Z13im2col_kerneliPKfiiiiiiiiiiPf_param_0];
	ld.param.u64 	%rd29, [_Z13im2col_kerneliPKfiiiiiiiiiiPf_param_1];
	ld.param.u32 	%r29, [_Z13im2col_kerneliPKfiiiiiiiiiiPf_param_2];
	ld.param.u32 	%r30, [_Z13im2col_kerneliPKfiiiiiiiiiiPf_param_3];
	ld.param.u32 	%r31, [_Z13im2col_kerneliPKfiiiiiiiiiiPf_param_4];
	ld.param.u32 	%r32, [_Z13im2col_kerneliPKfiiiiiiiiiiPf_param_5];
	ld.param.u32 	%r34, [_Z13im2col_kerneliPKfiiiiiiiiiiPf_param_7];
	ld.param.u32 	%r35, [_Z13im2col_kerneliPKfiiiiiiiiiiPf_param_8];
	ld.param.u32 	%r36, [_Z13im2col_kerneliPKfiiiiiiiiiiPf_param_9];
	ld.param.u32 	%r37, [_Z13im2col_kerneliPKfiiiiiiiiiiPf_param_10];
	ld.param.u32 	%r38, [_Z13im2col_kerneliPKfiiiiiiiiiiPf_param_11];
	ld.param.u64 	%rd28, [_Z13im2col_kerneliPKfiiiiiiiiiiPf_param_12];
	cvta.to.global.u64 	%rd1, %rd29;
	mov.u32 	%r39, %ctaid.x;
	mov.u32 	%r1, %ntid.x;
	mov.u32 	%r40, %tid.x;
	mad.lo.s32 	%r93, %r39, %r1, %r40;
	setp.ge.s32 	%p1, %r93, %r28;
	@%p1 bra 	$L__BB0_47;
	mul.lo.s32 	%r3, %r38, %r37;
	min.s32 	%r41, %r31, %r32;
	setp.lt.s32 	%p2, %r41, 1;
	@%p2 bra 	$L__BB0_47;
	and.b32  	%r4, %r32, 7;
	and.b32  	%r5, %r32, 3;
	and.b32  	%r6, %r32, 2147483640;
	and.b32  	%r7, %r32, 1;
	cvta.to.global.u64 	%rd2, %rd28;
	mov.u32 	%r42, %nctaid.x;
	mul.lo.s32 	%r8, %r1, %r42;
	mul.lo.s32 	%r43, %r32, %r31;
	mul.lo.s32 	%r9, %r43, %r37;
$L__BB0_3:
	ld.param.u32 	%r92, [_Z13im2col_kerneliPKfiiiiiiiiiiPf_param_6];
	div.s32 	%r45, %r93, %r38;
	mul.lo.s32 	%r46, %r45, %r38;
	sub.s32 	%r47, %r93, %r46;
	div.s32 	%r48, %r45, %r37;
	mul.lo.s32 	%r49, %r48, %r37;
	sub.s32 	%r50, %r45, %r49;
	mul.lo.s32 	%r51, %r50, %r35;
	sub.s32 	%r11, %r51, %r92;
	mul.lo.s32 	%r52, %r47, %r36;
	sub.s32 	%r12, %r52, %r34;
	mad.lo.s32 	%r53, %r9, %r48, %r50;
	mad.lo.s32 	%r54, %r53, %r38, %r47;
	mul.wide.s32 	%rd30, %r54, 4;
	add.s64 	%rd89, %rd2, %rd30;
	mad.lo.s32 	%r55, %r48, %r29, %r11;
	mad.lo.s32 	%r56, %r55, %r30, %r12;
	cvt.s64.s32 	%rd4, %r56;
	mov.b32 	%r94, 0;
$L__BB0_4:
	setp.lt.u32 	%p3, %r32, 8;
	add.s32 	%r14, %r94, %r11;
	mul.lo.s32 	%r15, %r94, %r30;
	mov.b32 	%r97, 0;
	@%p3 bra 	$L__BB0_23;
	mov.b32 	%r95, 0;
$L__BB0_6:
	.pragma "nounroll";
	setp.ge.s32 	%p4, %r14, %r29;
	add.s32 	%r17, %r95, %r12;
	or.b32  	%r59, %r14, %r17;
	setp.lt.s32 	%p5, %r59, 0;
	setp.ge.s32 	%p6, %r17, %r30;
	or.pred  	%p7, %p4, %p6;
	mov.f32 	%f46, 0f00000000;
	or.pred  	%p8, %p7, %p5;
	@%p8 bra 	$L__BB0_8;
	add.s32 	%r60, %r95, %r15;
	cvt.s64.s32 	%rd32, %r60;
	add.s64 	%rd33, %rd32, %rd4;
	shl.b64 	%rd34, %rd33, 2;
	add.s64 	%rd35, %rd1, %rd34;
	ld.global.f32 	%f46, [%rd35];
$L__BB0_8:
	add.s32 	%r61, %r17, 1;
	or.b32  	%r62, %r14, %r61;
	st.global.f32 	[%rd89], %f46;
	setp.lt.s32 	%p10, %r62, 0;
	setp.ge.s32 	%p11, %r61, %r30;
	or.pred  	%p12, %p4, %p11;
	cvt.s64.s32 	%rd36, %r15;
	cvt.s64.s32 	%rd37, %r95;
	add.s64 	%rd38, %rd37, %rd36;
	add.s64 	%rd39, %rd38, %rd4;
	shl.b64 	%rd40, %rd39, 2;
	add.s64 	%rd7, %rd1, %rd40;
	mov.f32 	%f47, 0f00000000;
	or.pred  	%p13, %p12, %p10;
	@%p13 bra 	$L__BB0_10;
	ld.global.f32 	%f47, [%rd7+4];
$L__BB0_10:
	mul.wide.s32 	%rd41, %r3, 4;
	add.s64 	%rd8, %rd89, %rd41;
	add.s32 	%r63, %r17, 2;
	or.b32  	%r64, %r14, %r63;
	st.global.f32 	[%rd8], %f47;
	setp.lt.s32 	%p15, %r64, 0;
	setp.ge.s32 	%p16, %r63, %r30;
	or.pred  	%p17, %p4, %p16;
	mov.f32 	%f48, 0f00000000;
	or.pred  	%p18, %p17, %p15;
	@%p18 bra 	$L__BB0_12;
	ld.global.f32 	%f48, [%rd7+8];
$L__BB0_12:
	mul.wide.s32 	%rd42, %r3, 4;
	add.s64 	%rd9, %rd8, %rd42;
	add.s32 	%r65, %r17, 3;
	or.b32  	%r66, %r14, %r65;
	st.global.f32 	[%rd9], %f48;
	setp.lt.s32 	%p20, %r66, 0;
	setp.ge.s32 	%p21, %r65, %r30;
	or.pred  	%p22, %p4, %p21;
	mov.f32 	%f49, 0f00000000;
	or.pred  	%p23, %p22, %p20;
	@%p23 bra 	$L__BB0_14;
	ld.global.f32 	%f49, [%rd7+12];
$L__BB0_14:
	mul.wide.s32 	%rd43, %r3, 4;
	add.s64 	%rd10, %rd9, %rd43;
	add.s32 	%r67, %r17, 4;
	or.b32  	%r68, %r14, %r67;
	st.global.f32 	[%rd10], %f49;
	setp.lt.s32 	%p25, %r68, 0;
	setp.ge.s32 	%p26, %r67, %r30;
	or.pred  	%p27, %p4, %p26;
	mov.f32 	%f50, 0f00000000;
	or.pred  	%p28, %p27, %p25;
	@%p28 bra 	$L__BB0_16;
	ld.global.f32 	%f50, [%rd7+16];
$L__BB0_16:
	mul.wide.s32 	%rd44, %r3, 4;
	add.s64 	%rd11, %rd10, %rd44;
	add.s32 	%r69, %r17, 5;
	or.b32  	%r70, %r14, %r69;
	st.global.f32 	[%rd11], %f50;
	setp.lt.s32 	%p30, %r70, 0;
	setp.ge.s32 	%p31, %r69, %r30;
	or.pred  	%p32, %p4, %p31;
	mov.f32 	%f51, 0f00000000;
	or.pred  	%p33, %p32, %p30;
	@%p33 bra 	$L__BB0_18;
	ld.global.f32 	%f51, [%rd7+20];
$L__BB0_18:
	mul.wide.s32 	%rd45, %r3, 4;
	add.s64 	%rd12, %rd11, %rd45;
	add.s32 	%r71, %r17, 6;
	or.b32  	%r72, %r14, %r71;
	st.global.f32 	[%rd12], %f51;
	setp.lt.s32 	%p35, %r72, 0;
	setp.ge.s32 	%p36, %r71, %r30;
	or.pred  	%p37, %p4, %p36;
	mov.f32 	%f52, 0f00000000;
	or.pred  	%p38, %p37, %p35;
	@%p38 bra 	$L__BB0_20;
	ld.global.f32 	%f52, [%rd7+24];
$L__BB0_20:
	mul.wide.s32 	%rd46, %r3, 4;
	add.s64 	%rd13, %rd12, %rd46;
	add.s32 	%r73, %r17, 7;
	or.b32  	%r74, %r14, %r73;
	st.global.f32 	[%rd13], %f52;
	setp.lt.s32 	%p40, %r74, 0;
	setp.ge.s32 	%p41, %r73, %r30;
	or.pred  	%p42, %p4, %p41;
	mov.f32 	%f53, 0f00000000;
	or.pred  	%p43, %p42, %p40;
	@%p43 bra 	$L__BB0_22;
	ld.global.f32 	%f53, [%rd7+28];
$L__BB0_22:
	mul.wide.s32 	%rd47, %r3, 4;
	add.s64 	%rd48, %rd13, %rd47;
	st.global.f32 	[%rd48], %f53;
	add.s64 	%rd89, %rd48, %rd47;
	add.s32 	%r95, %r95, 8;
	setp.ne.s32 	%p44, %r95, %r6;
	mov.u32 	%r97, %r6;
	@%p44 bra 	$L__BB0_6;
$L__BB0_23:
	setp.eq.s32 	%p45, %r4, 0;
	@%p45 bra 	$L__BB0_45;
	add.s32 	%r75, %r4, -1;
	setp.lt.u32 	%p46, %r75, 3;
	@%p46 bra 	$L__BB0_34;
	setp.ge.s32 	%p47, %r14, %r29;
	add.s32 	%r20, %r97, %r12;
	or.b32  	%r77, %r14, %r20;
	setp.lt.s32 	%p48, %r77, 0;
	setp.ge.s32 	%p49, %r20, %r30;
	or.pred  	%p50, %p47, %p49;
	mov.f32 	%f54, 0f00000000;
	or.pred  	%p51, %p50, %p48;
	@%p51 bra 	$L__BB0_27;
	add.s32 	%r78, %r97, %r15;
	cvt.s64.s32 	%rd50, %r78;
	add.s64 	%rd51, %rd50, %rd4;
	shl.b64 	%rd52, %rd51, 2;
	add.s64 	%rd53, %rd1, %rd52;
	ld.global.f32 	%f54, [%rd53];
$L__BB0_27:
	add.s32 	%r79, %r20, 1;
	or.b32  	%r80, %r14, %r79;
	st.global.f32 	[%rd89], %f54;
	setp.lt.s32 	%p53, %r80, 0;
	setp.ge.s32 	%p54, %r79, %r30;
	or.pred  	%p55, %p47, %p54;
	cvt.s64.s32 	%rd54, %r15;
	cvt.u64.u32 	%rd55, %r97;
	add.s64 	%rd56, %rd55, %rd54;
	add.s64 	%rd57, %rd56, %rd4;
	shl.b64 	%rd58, %rd57, 2;
	add.s64 	%rd17, %rd1, %rd58;
	mov.f32 	%f55, 0f00000000;
	or.pred  	%p56, %p55, %p53;
	@%p56 bra 	$L__BB0_29;
	ld.global.f32 	%f55, [%rd17+4];
$L__BB0_29:
	mul.wide.s32 	%rd59, %r3, 4;
	add.s64 	%rd18, %rd89, %rd59;
	add.s32 	%r81, %r20, 2;
	or.b32  	%r82, %r14, %r81;
	st.global.f32 	[%rd18], %f55;
	setp.lt.s32 	%p58, %r82, 0;
	setp.ge.s32 	%p59, %r81, %r30;
	or.pred  	%p60, %p47, %p59;
	mov.f32 	%f56, 0f00000000;
	or.pred  	%p61, %p60, %p58;
	@%p61 bra 	$L__BB0_31;
	ld.global.f32 	%f56, [%rd17+8];
$L__BB0_31:
	mul.wide.s32 	%rd60, %r3, 4;
	add.s64 	%rd19, %rd18, %rd60;
	add.s32 	%r83, %r20, 3;
	or.b32  	%r84, %r14, %r83;
	st.global.f32 	[%rd19], %f56;
	setp.lt.s32 	%p63, %r84, 0;
	setp.ge.s32 	%p64, %r83, %r30;
	or.pred  	%p65, %p47, %p64;
	mov.f32 	%f57, 0f00000000;
	or.pred  	%p66, %p65, %p63;
	@%p66 bra 	$L__BB0_33;
	ld.global.f32 	%f57, [%rd17+12];
$L__BB0_33:
	mul.wide.s32 	%rd61, %r3, 4;
	add.s64 	%rd62, %rd19, %rd61;
	st.global.f32 	[%rd62], %f57;
	add.s64 	%rd89, %rd62, %rd61;
	add.s32 	%r97, %r97, 4;
$L__BB0_34:
	setp.eq.s32 	%p67, %r5, 0;
	@%p67 bra 	$L__BB0_45;
	setp.eq.s32 	%p68, %r5, 1;
	@%p68 bra 	$L__BB0_41;
	setp.ge.s32 	%p69, %r14, %r29;
	add.s32 	%r23, %r97, %r12;
	or.b32  	%r85, %r14, %r23;
	setp.lt.s32 	%p70, %r85, 0;
	setp.ge.s32 	%p71, %r23, %r30;
	or.pred  	%p72, %p69, %p71;
	mov.f32 	%f58, 0f00000000;
	or.pred  	%p73, %p72, %p70;
	@%p73 bra 	$L__BB0_38;
	add.s32 	%r86, %r97, %r15;
	cvt.s64.s32 	%rd64, %r86;
	add.s64 	%rd65, %rd64, %rd4;
	shl.b64 	%rd66, %rd65, 2;
	add.s64 	%rd67, %rd1, %rd66;
	ld.global.f32 	%f58, [%rd67];
$L__BB0_38:
	add.s32 	%r87, %r23, 1;
	or.b32  	%r88, %r14, %r87;
	st.global.f32 	[%rd89], %f58;
	setp.lt.s32 	%p75, %r88, 0;
	setp.ge.s32 	%p76, %r87, %r30;
	or.pred  	%p77, %p69, %p76;
	mov.f32 	%f59, 0f00000000;
	or.pred  	%p78, %p77, %p75;
	@%p78 bra 	$L__BB0_40;
	cvt.s64.s32 	%rd68, %r15;
	cvt.s64.s32 	%rd69, %r97;
	add.s64 	%rd70, %rd69, %rd68;
	add.s64 	%rd71, %rd70, %rd4;
	shl.b64 	%rd72, %rd71, 2;
	add.s64 	%rd73, %rd1, %rd72;
	ld.global.f32 	%f59, [%rd73+4];
$L__BB0_40:
	mul.wide.s32 	%rd74, %r3, 4;
	add.s64 	%rd75, %rd89, %rd74;
	st.global.f32 	[%rd75], %f59;
	add.s64 	%rd89, %rd75, %rd74;
	add.s32 	%r97, %r97, 2;
$L__BB0_41:
	setp.eq.s32 	%p79, %r7, 0;
	@%p79 bra 	$L__BB0_45;
	setp.ge.s32 	%p80, %r14, %r29;
	add.s32 	%r89, %r97, %r12;
	or.b32  	%r90, %r14, %r89;
	setp.lt.s32 	%p81, %r90, 0;
	setp.ge.s32 	%p82, %r89, %r30;
	or.pred  	%p83, %p80, %p82;
	mov.f32 	%f60, 0f00000000;
	or.pred  	%p84, %p83, %p81;
	@%p84 bra 	$L__BB0_44;
	add.s32 	%r91, %r97, %r15;
	cvt.s64.s32 	%rd76, %r91;
	add.s64 	%rd77, %rd76, %rd4;
	shl.b64 	%rd78, %rd77, 2;
	add.s64 	%rd79, %rd1, %rd78;
	ld.global.f32 	%f60, [%rd79];
$L__BB0_44:
	st.global.f32 	[%rd89], %f60;
	mul.wide.s32 	%rd80, %r3, 4;
	add.s64 	%rd89, %rd89, %rd80;
$L__BB0_45:
	add.s32 	%r94, %r94, 1;
	setp.ne.s32 	%p85, %r94, %r31;
	@%p85 bra 	$L__BB0_4;
	add.s32 	%r93, %r93, %r8;
	setp.lt.s32 	%p86, %r93, %r28;
	@%p86 bra 	$L__BB0_3;
$L__BB0_47:
	ret;

}


// ===== COMPILED SASS (sm_100) =====

	.target	sm_100

	.elftype	@"ET_EXEC"


//--------------------- .note.nv.tkinfo           --------------------------
	.section	.note.nv.tkinfo,"",@"SHT_NOTE"
	.sectionflags	@"SHF_NOTE_NV_TKINFO"
	.tkinfo
        /*0018*/ 	.word	0x00000002
        /*0030*/ 	.string	""
        /*0030*/ 	.string	"ptxas"
        /*0030*/ 	.string	"Cuda compilation tools, release 13.0, V13.0.88"
        /*0030*/ 	.string	"Build cuda_13.0.r13.0/compiler.36424714_0"
        /*0030*/ 	.string	"-arch sm_100 -m 64 "



//--------------------- .note.nv.cuinfo           --------------------------
	.section	.note.nv.cuinfo,"",@"SHT_NOTE"
	.sectionflags	@"SHF_NOTE_NV_CUINFO"
        /*0018*/ 	.short	0x0002
        /*001a*/ 	.short	0x0064
        /*001c*/ 	.short	0x0082
	.zero		2


//--------------------- .nv.info                  --------------------------
	.section	.nv.info,"",@"SHT_CUDA_INFO"
	.align	4


	//----- nvinfo : EIATTR_REGCOUNT
	.align		4
        /*0000*/ 	.byte	0x04, 0x2f
        /*0002*/ 	.short	(.L_1 - .L_0)
	.align		4
.L_0:
        /*0004*/ 	.word	index@(_Z13im2col_kerneliPKfiiiiiiiiiiPf)
        /*0008*/ 	.word	0x00000020


	//----- nvinfo : EIATTR_FRAME_SIZE
	.align		4
.L_1:
        /*000c*/ 	.byte	0x04, 0x11
        /*000e*/ 	.short	(.L_3 - .L_2)
	.align		4
.L_2:
        /*0010*/ 	.word	index@(_Z13im2col_kerneliPKfiiiiiiiiiiPf)
        /*0014*/ 	.word	0x00000000


	//----- nvinfo : EIATTR_MIN_STACK_SIZE
	.align		4
.L_3:
        /*0018*/ 	.byte	0x04, 0x12
        /*001a*/ 	.short	(.L_5 - .L_4)
	.align		4
.L_4:
        /*001c*/ 	.word	index@(_Z13im2col_kerneliPKfiiiiiiiiiiPf)
        /*0020*/ 	.word	0x00000000
.L_5:


//--------------------- .nv.compat                --------------------------
	.section	.nv.compat,"",@"SHT_CUDA_COMPAT_INFO"
	.align	4
        /*0000*/ 	.byte	0x02, 0x09, 0x00, 0x00, 0x02, 0x02, 0x01, 0x00, 0x02, 0x05, 0x05, 0x00, 0x03, 0x07, 0x01, 0x01
        /*0010*/ 	.byte	0x02, 0x03, 0x00, 0x00, 0x02, 0x06, 0x01, 0x00, 0x04, 0x0b, 0x08, 0x00, 0x09, 0x00, 0x00, 0x00
        /*0020*/ 	.byte	0x00, 0x00, 0x00, 0x00


//--------------------- .nv.info._Z13im2col_kerneliPKfiiiiiiiiiiPf --------------------------
	.section	.nv.info._Z13im2col_kerneliPKfiiiiiiiiiiPf,"",@"SHT_CUDA_INFO"
	.sectionflags	@""
	.align	4


	//----- nvinfo : EIATTR_CUDA_API_VERSION
	.align		4
        /*0000*/ 	.byte	0x04, 0x37
        /*0002*/ 	.short	(.L_7 - .L_6)
.L_6:
        /*0004*/ 	.word	0x00000082


	//----- nvinfo : EIATTR_KPARAM_INFO
	.align		4
.L_7:
        /*0008*/ 	.byte	0x04, 0x17
        /*000a*/ 	.short	(.L_9 - .L_8)
.L_8:
        /*000c*/ 	.word	0x00000000
        /*0010*/ 	.short	0x000c
        /*0012*/ 	.short	0x0038
        /*0014*/ 	.byte	0x00, 0xf5, 0x21, 0x00


	//----- nvinfo : EIATTR_KPARAM_INFO
	.align		4
.L_9:
        /*0018*/ 	.byte	0x04, 0x17
        /*001a*/ 	.short	(.L_11 - .L_10)
.L_10:
        /*001c*/ 	.word	0x00000000
        /*0020*/ 	.short	0x000b
        /*0022*/ 	.short	0x0034
        /*0024*/ 	.byte	0x00, 0xf0, 0x11, 0x00


	//----- nvinfo : EIATTR_KPARAM_INFO
	.align		4
.L_11:
        /*0028*/ 	.byte	0x04, 0x17
        /*002a*/ 	.short	(.L_13 - .L_12)
.L_12:
        /*002c*/ 	.word	0x00000000
        /*0030*/ 	.short	0x000a
        /*0032*/ 	.short	0x0030
        /*0034*/ 	.byte	0x00, 0xf0, 0x11, 0x00


	//----- nvinfo : EIATTR_KPARAM_INFO
	.align		4
.L_13:
        /*0038*/ 	.byte	0x04, 0x17
        /*003a*/ 	.short	(.L_15 - .L_14)
.L_14:
        /*003c*/ 	.word	0x00000000
        /*0040*/ 	.short	0x0009
        /*0042*/ 	.short	0x002c
        /*0044*/ 	.byte	0x00, 0xf0, 0x11, 0x00


	//----- nvinfo : EIATTR_KPARAM_INFO
	.align		4
.L_15:
        /*0048*/ 	.byte	0x04, 0x17
        /*004a*/ 	.short	(.L_17 - .L_16)
.L_16:
        /*004c*/ 	.word	0x00000000
        /*0050*/ 	.short	0x0008
        /*0052*/ 	.short	0x0028
        /*0054*/ 	.byte	0x00, 0xf0, 0x11, 0x00


	//----- nvinfo : EIATTR_KPARAM_INFO
	.align		4
.L_17:
        /*0058*/ 	.byte	0x04, 0x17
        /*005a*/ 	.short	(.L_19 - .L_18)
.L_18:
        /*005c*/ 	.word	0x00000000
        /*0060*/ 	.short	0x0007
        /*0062*/ 	.short	0x0024
        /*0064*/ 	.byte	0x00, 0xf0, 0x11, 0x00


	//----- nvinfo : EIATTR_KPARAM_INFO
	.align		4
.L_19:
        /*0068*/ 	.byte	0x04, 0x17
        /*006a*/ 	.short	(.L_21 - .L_20)
.L_20:
        /*006c*/ 	.word	0x00000000
        /*0070*/ 	.short	0x0006
        /*0072*/ 	.short	0x0020
        /*0074*/ 	.byte	0x00, 0xf0, 0x11, 0x00


	//----- nvinfo : EIATTR_KPARAM_INFO
	.align		4
.L_21:
        /*0078*/ 	.byte	0x04, 0x17
        /*007a*/ 	.short	(.L_23 - .L_22)
.L_22:
        /*007c*/ 	.word	0x00000000
        /*0080*/ 	.short	0x0005
        /*0082*/ 	.short	0x001c
        /*0084*/ 	.byte	0x00, 0xf0, 0x11, 0x00


	//----- nvinfo : EIATTR_KPARAM_INFO
	.align		4
.L_23:
        /*0088*/ 	.byte	0x04, 0x17
        /*008a*/ 	.short	(.L_25 - .L_24)
.L_24:
        /*008c*/ 	.word	0x00000000
        /*0090*/ 	.short	0x0004
        /*0092*/ 	.short	0x0018
        /*0094*/ 	.byte	0x00, 0xf0, 0x11, 0x00


	//----- nvinfo : EIATTR_KPARAM_INFO
	.align		4
.L_25:
        /*0098*/ 	.byte	0x04, 0x17
        /*009a*/ 	.short	(.L_27 - .L_26)
.L_26:
        /*009c*/ 	.word	0x00000000
        /*00a0*/ 	.short	0x0003
        /*00a2*/ 	.short	0x0014
        /*00a4*/ 	.byte	0x00, 0xf0, 0x11, 0x00


	//----- nvinfo : EIATTR_KPARAM_INFO
	.align		4
.L_27:
        /*00a8*/ 	.byte	0x04, 0x17
        /*00aa*/ 	.short	(.L_29 - .L_28)
.L_28:
        /*00ac*/ 	.word	0x00000000
        /*00b0*/ 	.short	0x0002
        /*00b2*/ 	.short	0x0010
        /*00b4*/ 	.byte	0x00, 0xf0, 0x11, 0x00


	//----- nvinfo : EIATTR_KPARAM_INFO
	.align		4
.L_29:
        /*00b8*/ 	.byte	0x04, 0x17
        /*00ba*/ 	.short	(.L_31 - .L_30)
.L_30:
        /*00bc*/ 	.word	0x00000000
        /*00c0*/ 	.short	0x0001
        /*00c2*/ 	.short	0x0008
        /*00c4*/ 	.byte	0x00, 0xf5, 0x21, 0x00


	//----- nvinfo : EIATTR_KPARAM_INFO
	.align		4
.L_31:
        /*00c8*/ 	.byte	0x04, 0x17
        /*00ca*/ 	.short	(.L_33 - .L_32)
.L_32:
        /*00cc*/ 	.word	0x00000000
        /*00d0*/ 	.short	0x0000
        /*00d2*/ 	.short	0x0000
        /*00d4*/ 	.byte	0x00, 0xf0, 0x11, 0x00


	//----- nvinfo : EIATTR_SPARSE_MMA_MASK
	.align		4
.L_33:
        /*00d8*/ 	.byte	0x03, 0x50
        /*00da*/ 	.short	0x0000


	//----- nvinfo : EIATTR_MAXREG_COUNT
	.align		4
        /*00dc*/ 	.byte	0x03, 0x1b
        /*00de*/ 	.short	0x00ff


	//----- nvinfo : EIATTR_MERCURY_ISA_VERSION
	.align		4
        /*00e0*/ 	.byte	0x03, 0x5f
        /*00e2*/ 	.short	0x0101


	//----- nvinfo : EIATTR_VRC_CTA_INIT_COUNT
	.align		4
        /*00e4*/ 	.byte	0x02, 0x4a
	.zero		1
	.zero		1


	//----- nvinfo : EIATTR_EXIT_INSTR_OFFSETS
	.align		4
        /*00e8*/ 	.byte	0x04, 0x1c
        /*00ea*/ 	.short	(.L_35 - .L_34)


	//   ....[0]....
.L_34:
        /*00ec*/ 	.word	0x00000070


	//   ....[1]....
        /*00f0*/ 	.word	0x000000b0


	//   ....[2]....
        /*00f4*/ 	.word	0x000012d0


	//----- nvinfo : EIATTR_CRS_STACK_SIZE
	.align		4
.L_35:
        /*00f8*/ 	.byte	0x04, 0x1e
        /*00fa*/ 	.short	(.L_37 - .L_36)
.L_36:
        /*00fc*/ 	.word	0x00000000


	//----- nvinfo : EIATTR_CBANK_PARAM_SIZE
	.align		4
.L_37:
        /*0100*/ 	.byte	0x03, 0x19
        /*0102*/ 	.short	0x0040


	//----- nvinfo : EIATTR_PARAM_CBANK
	.align		4
        /*0104*/ 	.byte	0x04, 0x0a
        /*0106*/ 	.short	(.L_39 - .L_38)
	.align		4
.L_38:
        /*0108*/ 	.word	index@(.nv.constant0._Z13im2col_kerneliPKfiiiiiiiiiiPf)
        /*010c*/ 	.short	0x0380
        /*010e*/ 	.short	0x0040


	//----- nvinfo : EIATTR_SW_WAR
	.align		4
.L_39:
        /*0110*/ 	.byte	0x04, 0x36
        /*0112*/ 	.short	(.L_41 - .L_40)
.L_40:
        /*0114*/ 	.word	0x00000008
.L_41:


//--------------------- .nv.callgraph             --------------------------
	.section	.nv.callgraph,"",@"SHT_CUDA_CALLGRAPH"
	.align	4
	.sectionentsize	8
	.align		4
        /*0000*/ 	.word	0x00000000
	.align		4
        /*0004*/ 	.word	0xffffffff
	.align		4
        /*0008*/ 	.word	0x00000000
	.align		4
        /*000c*/ 	.word	0xfffffffe
	.align		4
        /*0010*/ 	.word	0x00000000
	.align		4
        /*0014*/ 	.word	0xfffffffd
	.align		4
        /*0018*/ 	.word	0x00000000
	.align		4
        /*001c*/ 	.word	0xfffffffc


//--------------------- .text._Z13im2col_kerneliPKfiiiiiiiiiiPf --------------------------
	.section	.text._Z13im2col_kerneliPKfiiiiiiiiiiPf,"ax",@progbits
	.align	128
        .global         _Z13im2col_kerneliPKfiiiiiiiiiiPf
        .type           _Z13im2col_kerneliPKfiiiiiiiiiiPf,@function
        .size           _Z13im2col_kerneliPKfiiiiiiiiiiPf,(.L_x_14 - _Z13im2col_kerneliPKfiiiiiiiiiiPf)
        .other          _Z13im2col_kerneliPKfiiiiiiiiiiPf,@"STO_CUDA_ENTRY STV_DEFAULT"
_Z13im2col_kerneliPKfiiiiiiiiiiPf:
.text._Z13im2col_kerneliPKfiiiiiiiiiiPf:
[----:B------:R-:W-:Y:S01]  /*0000*/  LDC R1, c[0x0][0x37c] ;  /* 0x0000df00ff017b82 */ /* 0x000fe20000000800 */
[----:B------:R-:W0:Y:S07]  /*0010*/  S2R R11, SR_TID.X ;  /* 0x00000000000b7919 */ /* 0x000e2e0000002100 */
[----:B------:R-:W0:Y:S01]  /*0020*/  S2UR UR4, SR_CTAID.X ;  /* 0x00000000000479c3 */ /* 0x000e220000002500 */
[----:B------:R-:W1:Y:S07]  /*0030*/  LDCU UR5, c[0x0][0x380] ;  /* 0x00007000ff0577ac */ /* 0x000e6e0008000800 */
[----:B------:R-:W0:Y:S02]  /*0040*/  LDC R8, c[0x0][0x360] ;  /* 0x0000d800ff087b82 */ /* 0x000e240000000800 */
[----:B0-----:R-:W-:-:S05]  /*0050*/  IMAD R11, R8, UR4, R11 ;  /* 0x00000004080b7c24 */ /* 0x001fca000f8e020b */
[----:B-1----:R-:W-:-:S13]  /*0060*/  ISETP.GE.AND P0, PT, R11, UR5, PT ;  /* 0x000000050b007c0c */ /* 0x002fda000bf06270 */
[----:B------:R-:W-:Y:S05]  /*0070*/  @P0 EXIT ;  /* 0x000000000000094d */ /* 0x000fea0003800000 */
[----:B------:R-:W0:Y:S02]  /*0080*/  LDC.64 R4, c[0x0][0x398] ;  /* 0x0000e600ff047b82 */ /* 0x000e240000000a00 */
[----:B0-----:R-:W-:-:S04]  /*0090*/  VIMNMX R0, PT, PT, R4, R5, PT ;  /* 0x0000000504007248 */ /* 0x001fc80003fe0100 */
[----:B------:R-:W-:-:S13]  /*00a0*/  ISETP.GE.AND P0, PT, R0, 0x1, PT ;  /* 0x000000010000780c */ /* 0x000fda0003f06270 */
[----:B------:R-:W-:Y:S05]  /*00b0*/  @!P0 EXIT ;  /* 0x000000000000894d */ /* 0x000fea0003800000 */
[----:B------:R-:W0:Y:S01]  /*00c0*/  LDC.64 R6, c[0x0][0x3b0] ;  /* 0x0000ec00ff067b82 */ /* 0x000e220000000a00 */
[----:B------:R-:W1:Y:S01]  /*00d0*/  LDCU UR4, c[0x0][0x370] ;  /* 0x00006e00ff0477ac */ /* 0x000e620008000800 */
[----:B------:R-:W-:Y:S01]  /*00e0*/  IMAD R3, R4, R5, RZ ;  /* 0x0000000504037224 */ /* 0x000fe200078e02ff */
[C---:B------:R-:W-:Y:S02]  /*00f0*/  LOP3.LUT R13, R5.reuse, 0x7, RZ, 0xc0, !PT ;  /* 0x00000007050d7812 */ /* 0x040fe400078ec0ff */
[C---:B------:R-:W-:Y:S01]  /*0100*/  LOP3.LUT R12, R5.reuse, 0x3, RZ, 0xc0, !PT ;  /* 0x00000003050c7812 */ /* 0x040fe200078ec0ff */
[----:B------:R-:W2:Y:S01]  /*0110*/  LDCU.64 UR6, c[0x0][0x358] ;  /* 0x00006b00ff0677ac */ /* 0x000ea20008000a00 */
[----:B------:R-:W-:Y:S01]  /*0120*/  LOP3.LUT R10, R5, 0x7ffffff8, RZ, 0xc0, !PT ;  /* 0x7ffffff8050a7812 */ /* 0x000fe200078ec0ff */
[----:B------:R-:W3:Y:S01]  /*0130*/  LDCU UR11, c[0x0][0x394] ;  /* 0x00007280ff0b77ac */ /* 0x000ee20008000800 */
[----:B------:R-:W4:Y:S01]  /*0140*/  LDCU.64 UR8, c[0x0][0x388] ;  /* 0x00007100ff0877ac */ /* 0x000f220008000a00 */
[----:B-1----:R-:W-:-:S02]  /*0150*/  IMAD R8, R8, UR4, RZ ;  /* 0x0000000408087c24 */ /* 0x002fc4000f8e02ff */
[----:B0-----:R-:W-:Y:S02]  /*0160*/  IMAD R20, R3, R6, RZ ;  /* 0x0000000603147224 */ /* 0x001fe400078e02ff */
[----:B--234-:R-:W-:-:S07]  /*0170*/  IMAD R21, R6, R7, RZ ;  /* 0x0000000706157224 */ /* 0x01cfce00078e02ff */
.L_x_12:
[----:B0-----:R-:W0:Y:S01]  /*0180*/  LDC R0, c[0x0][0x3b4] ;  /* 0x0000ed00ff007b82 */ /* 0x001e220000000800 */
[----:B-1----:R-:W-:Y:S01]  /*0190*/  IABS R14, R11 ;  /* 0x0000000b000e7213 */ /* 0x002fe20000000000 */
[----:B------:R-:W1:Y:S06]  /*01a0*/  LDCU.64 UR4, c[0x0][0x390] ;  /* 0x00007200ff0477ac */ /* 0x000e6c0008000a00 */
[----:B--2---:R-:W2:Y:S08]  /*01b0*/  LDC R2, c[0x0][0x3b0] ;  /* 0x0000ec00ff027b82 */ /* 0x004eb00000000800 */
[----:B---3--:R-:W3:Y:S01]  /*01c0*/  LDC.64 R16, c[0x0][0x3b8] ;  /* 0x0000ee00ff107b82 */ /* 0x008ee20000000a00 */
[----:B0-----:R-:W-:-:S04]  /*01d0*/  IABS R7, R0 ;  /* 0x0000000000077213 */ /* 0x001fc80000000000 */
[----:B------:R-:W0:Y:S08]  /*01e0*/  I2F.RP R3, R7 ;  /* 0x0000000700037306 */ /* 0x000e300000209400 */
[----:B0-----:R-:W0:Y:S02]  /*01f0*/  MUFU.RCP R3, R3 ;  /* 0x0000000300037308 */ /* 0x001e240000001000 */
[----:B0-----:R-:W-:Y:S01]  /*0200*/  VIADD R4, R3, 0xffffffe ;  /* 0x0ffffffe03047836 */ /* 0x001fe20000000000 */
[----:B--2---:R-:W-:-:S05]  /*0210*/  IABS R3, R2 ;  /* 0x0000000200037213 */ /* 0x004fca0000000000 */
[----:B------:R0:W2:Y:S02]  /*0220*/  F2I.FTZ.U32.TRUNC.NTZ R5, R4 ;  /* 0x0000000400057305 */ /* 0x0000a4000021f000 */
[----:B0-----:R-:W-:Y:S02]  /*0230*/  IMAD.MOV.U32 R4, RZ, RZ, RZ ;  /* 0x000000ffff047224 */ /* 0x001fe400078e00ff */
[----:B--2---:R-:W-:-:S04]  /*0240*/  IMAD.MOV R6, RZ, RZ, -R5 ;  /* 0x000000ffff067224 */ /* 0x004fc800078e0a05 */
[----:B------:R-:W-:Y:S02]  /*0250*/  IMAD R9, R6, R7, RZ ;  /* 0x0000000706097224 */ /* 0x000fe400078e02ff */
[----:B------:R-:W0:Y:S02]  /*0260*/  I2F.RP R6, R3 ;  /* 0x0000000300067306 */ /* 0x000e240000209400 */
[----:B------:R-:W-:-:S06]  /*0270*/  IMAD.HI.U32 R5, R5, R9, R4 ;  /* 0x0000000905057227 */ /* 0x000fcc00078e0004 */
[----:B------:R-:W-:-:S04]  /*0280*/  IMAD.HI.U32 R9, R5, R14, RZ ;  /* 0x0000000e05097227 */ /* 0x000fc800078e00ff */
[----:B------:R-:W-:Y:S01]  /*0290*/  IMAD.MOV R4, RZ, RZ, -R9 ;  /* 0x000000ffff047224 */ /* 0x000fe200078e0a09 */
[----:B0-----:R-:W0:Y:S03]  /*02a0*/  MUFU.RCP R6, R6 ;  /* 0x0000000600067308 */ /* 0x001e260000001000 */
[----:B------:R-:W-:-:S05]  /*02b0*/  IMAD R4, R7, R4, R14 ;  /* 0x0000000407047224 */ /* 0x000fca00078e020e */
[----:B------:R-:W-:Y:S01]  /*02c0*/  ISETP.GT.U32.AND P1, PT, R7, R4, PT ;  /* 0x000000040700720c */ /* 0x000fe20003f24070 */
[----:B0-----:R-:W-:-:S12]  /*02d0*/  VIADD R5, R6, 0xffffffe ;  /* 0x0ffffffe06057836 */ /* 0x001fd80000000000 */
[----:B------:R-:W-:Y:S02]  /*02e0*/  @!P1 IMAD.IADD R4, R4, 0x1, -R7 ;  /* 0x0000000104049824 */ /* 0x000fe400078e0a07 */
[----:B------:R-:W-:Y:S01]  /*02f0*/  @!P1 VIADD R9, R9, 0x1 ;  /* 0x0000000109099836 */ /* 0x000fe20000000000 */
[----:B------:R-:W-:Y:S01]  /*0300*/  ISETP.NE.AND P1, PT, R0, RZ, PT ;  /* 0x000000ff0000720c */ /* 0x000fe20003f25270 */
[----:B------:R-:W0:Y:S01]  /*0310*/  F2I.FTZ.U32.TRUNC.NTZ R5, R5 ;  /* 0x0000000500057305 */ /* 0x000e22000021f000 */
[----:B------:R-:W-:Y:S02]  /*0320*/  ISETP.GE.U32.AND P0, PT, R4, R7, PT ;  /* 0x000000070400720c */ /* 0x000fe40003f06070 */
[----:B------:R-:W-:-:S04]  /*0330*/  LOP3.LUT R4, R11, R0, RZ, 0x3c, !PT ;  /* 0x000000000b047212 */ /* 0x000fc800078e3cff */
[----:B------:R-:W-:-:S07]  /*0340*/  ISETP.GE.AND P2, PT, R4, RZ, PT ;  /* 0x000000ff0400720c */ /* 0x000fce0003f46270 */
[----:B------:R-:W-:Y:S02]  /*0350*/  @P0 VIADD R9, R9, 0x1 ;  /* 0x0000000109090836 */ /* 0x000fe40000000000 */
[----:B0-----:R-:W-:-:S04]  /*0360*/  IMAD.MOV R4, RZ, RZ, -R5 ;  /* 0x000000ffff047224 */ /* 0x001fc800078e0a05 */
[----:B------:R-:W-:Y:S01]  /*0370*/  @!P2 IMAD.MOV R9, RZ, RZ, -R9 ;  /* 0x000000ffff09a224 */ /* 0x000fe200078e0a09 */
[----:B------:R-:W-:Y:S01]  /*0380*/  @!P1 LOP3.LUT R9, RZ, R0, RZ, 0x33, !PT ;  /* 0x00000000ff099212 */ /* 0x000fe200078e33ff */
[----:B------:R-:W-:Y:S02]  /*0390*/  IMAD R7, R4, R3, RZ ;  /* 0x0000000304077224 */ /* 0x000fe400078e02ff */
[----:B------:R-:W-:Y:S01]  /*03a0*/  IMAD.MOV.U32 R4, RZ, RZ, RZ ;  /* 0x000000ffff047224 */ /* 0x000fe200078e00ff */
[----:B------:R-:W-:Y:S01]  /*03b0*/  IABS R6, R9 ;  /* 0x0000000900067213 */ /* 0x000fe20000000000 */
[----:B------:R-:W-:Y:S02]  /*03c0*/  IMAD.MOV R15, RZ, RZ, -R9 ;  /* 0x000000ffff0f7224 */ /* 0x000fe400078e0a09 */
[----:B------:R-:W-:-:S04]  /*03d0*/  IMAD.HI.U32 R4, R5, R7, R4 ;  /* 0x0000000705047227 */ /* 0x000fc800078e0004 */
[----:B------:R-:W-:Y:S02]  /*03e0*/  IMAD.MOV.U32 R5, RZ, RZ, R6 ;  /* 0x000000ffff057224 */ /* 0x000fe400078e0006 */
[----:B------:R-:W0:Y:S02]  /*03f0*/  LDC.64 R6, c[0x0][0x3a0] ;  /* 0x0000e800ff067b82 */ /* 0x000e240000000a00 */
[----:B------:R-:W-:-:S04]  /*0400*/  IMAD.HI.U32 R14, R4, R5, RZ ;  /* 0x00000005040e7227 */ /* 0x000fc800078e00ff */
[----:B------:R-:W-:-:S04]  /*0410*/  IMAD.MOV R4, RZ, RZ, -R14 ;  /* 0x000000ffff047224 */ /* 0x000fc800078e0a0e */
[----:B------:R-:W-:-:S05]  /*0420*/  IMAD R4, R3, R4, R5 ;  /* 0x0000000403047224 */ /* 0x000fca00078e0205 */
[----:B------:R-:W-:-:S13]  /*0430*/  ISETP.GT.U32.AND P1, PT, R3, R4, PT ;  /* 0x000000040300720c */ /* 0x000fda0003f24070 */
[----:B------:R-:W-:Y:S02]  /*0440*/  @!P1 IMAD.IADD R4, R4, 0x1, -R3 ;  /* 0x0000000104049824 */ /* 0x000fe400078e0a03 */
[----:B------:R-:W-:Y:S01]  /*0450*/  @!P1 VIADD R14, R14, 0x1 ;  /* 0x000000010e0e9836 */ /* 0x000fe20000000000 */
[----:B------:R-:W-:Y:S02]  /*0460*/  ISETP.NE.AND P1, PT, R2, RZ, PT ;  /* 0x000000ff0200720c */ /* 0x000fe40003f25270 */
[----:B------:R-:W-:Y:S02]  /*0470*/  ISETP.GE.U32.AND P0, PT, R4, R3, PT ;  /* 0x000000030400720c */ /* 0x000fe40003f06070 */
[----:B------:R-:W-:Y:S01]  /*0480*/  LOP3.LUT R3, R9, R2, RZ, 0x3c, !PT ;  /* 0x0000000209037212 */ /* 0x000fe200078e3cff */
[----:B------:R-:W0:Y:S03]  /*0490*/  LDC.64 R4, c[0x0][0x3a8] ;  /* 0x0000ea00ff047b82 */ /* 0x000e260000000a00 */
[----:B------:R-:W-:-:S07]  /*04a0*/  ISETP.GE.AND P2, PT, R3, RZ, PT ;  /* 0x000000ff0300720c */ /* 0x000fce0003f46270 */
[----:B------:R-:W-:-:S06]  /*04b0*/  @P0 VIADD R14, R14, 0x1 ;  /* 0x000000010e0e0836 */ /* 0x000fcc0000000000 */
[----:B------:R-:W-:Y:S01]  /*04c0*/  @!P2 IMAD.MOV R14, RZ, RZ, -R14 ;  /* 0x000000ffff0ea224 */ /* 0x000fe200078e0a0e */
[----:B------:R-:W-:-:S05]  /*04d0*/  @!P1 LOP3.LUT R14, RZ, R2, RZ, 0x33, !PT ;  /* 0x00000002ff0e9212 */ /* 0x000fca00078e33ff */
[----:B------:R-:W-:-:S04]  /*04e0*/  IMAD.MOV R3, RZ, RZ, -R14 ;  /* 0x000000ffff037224 */ /* 0x000fc800078e0a0e */
[----:B------:R-:W-:Y:S02]  /*04f0*/  IMAD R3, R2, R3, R9 ;  /* 0x0000000302037224 */ /* 0x000fe400078e0209 */
[----:B------:R-:W-:Y:S02]  /*0500*/  IMAD R2, R0, R15, R11 ;  /* 0x0000000f00027224 */ /* 0x000fe400078e020b */
[----:B0-----:R-:W-:Y:S02]  /*0510*/  IMAD R9, R3, R4, -R6 ;  /* 0x0000000403097224 */ /* 0x001fe400078e0a06 */
[----:B------:R-:W-:Y:S02]  /*0520*/  IMAD R3, R20, R14, R3 ;  /* 0x0000000e14037224 */ /* 0x000fe400078e0203 */
[----:B------:R-:W-:Y:S02]  /*0530*/  IMAD R7, R2, R5, -R7 ;  /* 0x0000000502077224 */ /* 0x000fe400078e0a07 */
[----:B-1----:R-:W-:-:S02]  /*0540*/  IMAD R14, R14, UR4, R9 ;  /* 0x000000040e0e7c24 */ /* 0x002fc4000f8e0209 */
[----:B------:R-:W-:Y:S02]  /*0550*/  IMAD R3, R3, R0, R2 ;  /* 0x0000000003037224 */ /* 0x000fe400078e0202 */
[----:B------:R-:W-:Y:S02]  /*0560*/  IMAD R5, R14, UR5, R7 ;  /* 0x000000050e057c24 */ /* 0x000fe4000f8e0207 */
[----:B------:R-:W-:Y:S02]  /*0570*/  IMAD.MOV.U32 R6, RZ, RZ, RZ ;  /* 0x000000ffff067224 */ /* 0x000fe400078e00ff */
[----:B---3--:R-:W-:Y:S01]  /*0580*/  IMAD.WIDE R16, R3, 0x4, R16 ;  /* 0x0000000403107825 */ /* 0x008fe200078e0210 */
[----:B------:R-:W-:-:S07]  /*0590*/  SHF.R.S32.HI R4, RZ, 0x1f, R5 ;  /* 0x0000001fff047819 */ /* 0x000fce0000011405 */
.L_x_11:
[----:B0-----:R-:W0:Y:S01]  /*05a0*/  LDCU.64 UR4, c[0x0][0x398] ;  /* 0x00007300ff0477ac */ /* 0x001e220008000a00 */
[----:B------:R-:W-:Y:S02]  /*05b0*/  IMAD.IADD R2, R9, 0x1, R6 ;  /* 0x0000000109027824 */ /* 0x000fe400078e0206 */
[----:B------:R-:W-:Y:S01]  /*05c0*/  IMAD.MOV.U32 R22, RZ, RZ, RZ ;  /* 0x000000ffff167224 */ /* 0x000fe200078e00ff */
[----:B-1----:R-:W1:Y:S01]  /*05d0*/  LDCU UR10, c[0x0][0x394] ;  /* 0x00007280ff0a77ac */ /* 0x002e620008000800 */
[----:B0-----:R-:W-:Y:S01]  /*05e0*/  UISETP.GE.U32.AND UP0, UPT, UR5, 0x8, UPT ;  /* 0x000000080500788c */ /* 0x001fe2000bf06070 */
[----:B-1----:R-:W-:-:S04]  /*05f0*/  IMAD.U32 R3, RZ, RZ, UR10 ;  /* 0x0000000aff037e24 */ /* 0x002fc8000f8e00ff */
[C---:B------:R-:W-:Y:S02]  /*0600*/  IMAD R0, R6.reuse, R3, RZ ;  /* 0x0000000306007224 */ /* 0x040fe400078e02ff */
[----:B------:R-:W-:-:S05]  /*0610*/  VIADD R6, R6, 0x1 ;  /* 0x0000000106067836 */ /* 0x000fca0000000000 */
[----:B------:R-:W-:Y:S01]  /*0620*/  ISETP.NE.AND P2, PT, R6, UR4, PT ;  /* 0x0000000406007c0c */ /* 0x000fe2000bf45270 */
[----:B--23--:R-:W-:-:S12]  /*0630*/  BRA.U !UP0, `(.L_x_0) ;  /* 0x0000000508487547 */ /* 0x00cfd8000b800000 */
[----:B------:R-:W0:Y:S01]  /*0640*/  LDCU UR4, c[0x0][0x390] ;  /* 0x00007200ff0477ac */ /* 0x000e220008000800 */
[----:B------:R-:W-:Y:S01]  /*0650*/  IMAD.MOV.U32 R23, RZ, RZ, RZ ;  /* 0x000000ffff177224 */ /* 0x000fe200078e00ff */
[----:B0-----:R-:W-:-:S13]  /*0660*/  ISETP.GE.AND P1, PT, R2, UR4, PT ;  /* 0x0000000402007c0c */ /* 0x001fda000bf26270 */
.L_x_1:
[----:B-1----:R-:W-:Y:S02]  /*0670*/  IMAD.IADD R22, R7, 0x1, R23 ;  /* 0x0000000107167824 */ /* 0x002fe400078e0217 */
[----:B------:R-:W-:Y:S02]  /*0680*/  IMAD.U32 R3, RZ, RZ, UR11 ;  /* 0x0000000bff037e24 */ /* 0x000fe4000f8e00ff */
[----:B------:R-:W-:Y:S01]  /*0690*/  IMAD.MOV.U32 R25, RZ, RZ, RZ ;  /* 0x000000ffff197224 */ /* 0x000fe200078e00ff */
[----:B------:R-:W-:Y:S02]  /*06a0*/  LOP3.LUT R14, R2, R22, RZ, 0xfc, !PT ;  /* 0x00000016020e7212 */ /* 0x000fe400078efcff */
[----:B------:R-:W-:-:S04]  /*06b0*/  ISETP.GE.OR P0, PT, R22, R3, P1 ;  /* 0x000000031600720c */ /* 0x000fc80000f06670 */
[----:B------:R-:W-:-:S13]  /*06c0*/  ISETP.LT.OR P0, PT, R14, RZ, P0 ;  /* 0x000000ff0e00720c */ /* 0x000fda0000701670 */
[----:B------:R-:W-:-:S05]  /*06d0*/  @!P0 IMAD.IADD R14, R0, 0x1, R23 ;  /* 0x00000001000e8824 */ /* 0x000fca00078e0217 */
[----:B------:R-:W-:-:S04]  /*06e0*/  @!P0 IADD3 R15, P3, PT, R5, R14, RZ ;  /* 0x0000000e050f8210 */ /* 0x000fc80007f7e0ff */
[----:B------:R-:W-:Y:S02]  /*06f0*/  @!P0 LEA.HI.X.SX32 R14, R14, R4, 0x1, P3 ;  /* 0x000000040e0e8211 */ /* 0x000fe400018f0eff */
[----:B------:R-:W-:-:S04]  /*0700*/  @!P0 LEA R18, P3, R15, UR8, 0x2 ;  /* 0x000000080f128c11 */ /* 0x000fc8000f8610ff */
[----:B------:R-:W-:-:S05]  /*0710*/  @!P0 LEA.HI.X R19, R15, UR9, R14, 0x2, P3 ;  /* 0x000000090f138c11 */ /* 0x000fca00098f140e */
[----:B------:R0:W2:Y:S01]  /*0720*/  @!P0 LDG.E R25, desc[UR6][R18.64] ;  /* 0x0000000612198981 */ /* 0x0000a2000c1e1900 */
[----:B------:R-:W-:Y:S01]  /*0730*/  VIADD R14, R22, 0x1 ;  /* 0x00000001160e7836 */ /* 0x000fe20000000000 */
[--C-:B------:R-:W-:Y:S01]  /*0740*/  SHF.R.S32.HI R15, RZ, 0x1f, R0.reuse ;  /* 0x0000001fff0f7819 */ /* 0x100fe20000011400 */
[----:B------:R-:W-:Y:S01]  /*0750*/  IMAD.MOV.U32 R27, RZ, RZ, RZ ;  /* 0x000000ffff1b7224 */ /* 0x000fe200078e00ff */
[----:B------:R-:W-:Y:S02]  /*0760*/  SHF.R.S32.HI R24, RZ, 0x1f, R23 ;  /* 0x0000001fff187819 */ /* 0x000fe40000011417 */
[----:B------:R-:W-:Y:S02]  /*0770*/  ISETP.GE.OR P0, PT, R14, R3, P1 ;  /* 0x000000030e00720c */ /* 0x000fe40000f06670 */
[----:B------:R-:W-:Y:S02]  /*0780*/  LOP3.LUT R14, R2, R14, RZ, 0xfc, !PT ;  /* 0x0000000e020e7212 */ /* 0x000fe400078efcff */
[----:B------:R-:W-:-:S02]  /*0790*/  IADD3 R26, P3, P4, R5, R23, R0 ;  /* 0x00000017051a7210 */ /* 0x000fc40007c7e000 */
[----:B------:R-:W-:Y:S02]  /*07a0*/  ISETP.LT.OR P0, PT, R14, RZ, P0 ;  /* 0x000000ff0e00720c */ /* 0x000fe40000701670 */
[----:B------:R-:W-:Y:S02]  /*07b0*/  IADD3.X R15, PT, PT, R4, R24, R15, P3, P4 ;  /* 0x00000018040f7210 */ /* 0x000fe40001fe840f */
[----:B------:R-:W-:-:S04]  /*07c0*/  LEA R14, P3, R26, UR8, 0x2 ;  /* 0x000000081a0e7c11 */ /* 0x000fc8000f8610ff */
[----:B------:R-:W-:Y:S01]  /*07d0*/  LEA.HI.X R15, R26, UR9, R15, 0x2, P3 ;  /* 0x000000091a0f7c11 */ /* 0x000fe200098f140f */
[----:B0-----:R-:W-:Y:S01]  /*07e0*/  VIADD R18, R22, 0x2 ;  /* 0x0000000216127836 */ /* 0x001fe20000000000 */
[----:B--2---:R0:W-:Y:S04]  /*07f0*/  STG.E desc[UR6][R16.64], R25 ;  /* 0x0000001910007986 */ /* 0x0041e8000c101906 */
[----:B------:R-:W2:Y:S01]  /*0800*/  @!P0 LDG.E R27, desc[UR6][R14.64+0x4] ;  /* 0x000004060e1b8981 */ /* 0x000ea2000c1e1900 */
[----:B------:R-:W-:Y:S01]  /*0810*/  ISETP.GE.OR P0, PT, R18, R3, P1 ;  /* 0x000000031200720c */ /* 0x000fe20000f06670 */
[----:B------:R-:W-:Y:S01]  /*0820*/  IMAD.MOV.U32 R29, RZ, RZ, RZ ;  /* 0x000000ffff1d7224 */ /* 0x000fe200078e00ff */
[----:B------:R-:W-:-:S04]  /*0830*/  LOP3.LUT R18, R2, R18, RZ, 0xfc, !PT ;  /* 0x0000001202127212 */ /* 0x000fc800078efcff */
[----:B------:R-:W-:Y:S01]  /*0840*/  ISETP.LT.OR P0, PT, R18, RZ, P0 ;  /* 0x000000ff1200720c */ /* 0x000fe20000701670 */
[----:B------:R-:W-:-:S04]  /*0850*/  IMAD.WIDE R18, R21, 0x4, R16 ;  /* 0x0000000415127825 */ /* 0x000fc800078e0210 */
[----:B------:R-:W-:Y:S01]  /*0860*/  VIADD R24, R22, 0x3 ;  /* 0x0000000316187836 */ /* 0x000fe20000000000 */
[----:B--2---:R1:W-:Y:S07]  /*0870*/  STG.E desc[UR6][R18.64], R27 ;  /* 0x0000001b12007986 */ /* 0x0043ee000c101906 */
[----:B------:R-:W2:Y:S01]  /*0880*/  @!P0 LDG.E R29, desc[UR6][R14.64+0x8] ;  /* 0x000008060e1d8981 */ /* 0x000ea2000c1e1900 */
[----:B------:R-:W-:Y:S01]  /*0890*/  ISETP.GE.OR P0, PT, R24, R3, P1 ;  /* 0x000000031800720c */ /* 0x000fe20000f06670 */
[----:B0-----:R-:W-:Y:S01]  /*08a0*/  IMAD.WIDE R16, R21, 0x4, R18 ;  /* 0x0000000415107825 */ /* 0x001fe200078e0212 */
[----:B------:R-:W-:-:S03]  /*08b0*/  LOP3.LUT R24, R2, R24, RZ, 0xfc, !PT ;  /* 0x0000001802187212 */ /* 0x000fc600078efcff */
[----:B------:R-:W-:Y:S01]  /*08c0*/  IMAD.MOV.U32 R25, RZ, RZ, RZ ;  /* 0x000000ffff197224 */ /* 0x000fe200078e00ff */
[----:B------:R-:W-:Y:S01]  /*08d0*/  ISETP.LT.OR P0, PT, R24, RZ, P0 ;  /* 0x000000ff1800720c */ /* 0x000fe20000701670 */
[----:B------:R-:W-:Y:S01]  /*08e0*/  VIADD R24, R22, 0x4 ;  /* 0x0000000416187836 */ /* 0x000fe20000000000 */
[----:B--2---:R0:W-:Y:S11]  /*08f0*/  STG.E desc[UR6][R16.64], R29 ;  /* 0x0000001d10007986 */ /* 0x0041f6000c101906 */
[----:B------:R-:W2:Y:S01]  /*0900*/  @!P0 LDG.E R25, desc[UR6][R14.64+0xc] ;  /* 0x00000c060e198981 */ /* 0x000ea2000c1e1900 */
[----:B------:R-:W-:Y:S01]  /*0910*/  ISETP.GE.OR P0, PT, R24, R3, P1 ;  /* 0x000000031800720c */ /* 0x000fe20000f06670 */
[----:B-1----:R-:W-:Y:S01]  /*0920*/  IMAD.WIDE R18, R21, 0x4, R16 ;  /* 0x0000000415127825 */ /* 0x002fe200078e0210 */
[----:B------:R-:W-:-:S03]  /*0930*/  LOP3.LUT R24, R2, R24, RZ, 0xfc, !PT ;  /* 0x0000001802187212 */ /* 0x000fc600078efcff */
[----:B------:R-:W-:Y:S01]  /*0940*/  IMAD.MOV.U32 R27, RZ, RZ, RZ ;  /* 0x000000ffff1b7224 */ /* 0x000fe200078e00ff */
[----:B------:R-:W-:Y:S01]  /*0950*/  ISETP.LT.OR P0, PT, R24, RZ, P0 ;  /* 0x000000ff1800720c */ /* 0x000fe20000701670 */
[----:B------:R-:W-:Y:S01]  /*0960*/  VIADD R24, R22, 0x5 ;  /* 0x0000000516187836 */ /* 0x000fe20000000000 */
[----:B--2---:R1:W-:Y:S11]  /*0970*/  STG.E desc[UR6][R18.64], R25 ;  /* 0x0000001912007986 */ /* 0x0043f6000c101906 */
[----:B------:R-:W2:Y:S01]  /*0980*/  @!P0 LDG.E R27, desc[UR6][R14.64+0x10] ;  /* 0x000010060e1b8981 */ /* 0x000ea2000c1e1900 */
[----:B------:R-:W-:Y:S01]  /*0990*/  ISETP.GE.OR P0, PT, R24, R3, P1 ;  /* 0x000000031800720c */ /* 0x000fe20000f06670 */
[----:B0-----:R-:W-:Y:S01]  /*09a0*/  IMAD.WIDE R16, R21, 0x4, R18 ;  /* 0x0000000415107825 */ /* 0x001fe200078e0212 */
[----:B------:R-:W-:-:S02]  /*09b0*/  LOP3.LUT R24, R2, R24, RZ, 0xfc, !PT ;  /* 0x0000001802187212 */ /* 0x000fc400078efcff */
[----:B------:R-:W-:Y:S02]  /*09c0*/  CS2R R28, SRZ ;  /* 0x00000000001c7805 */ /* 0x000fe4000001ff00 */
[----:B------:R-:W-:Y:S01]  /*09d0*/  ISETP.LT.OR P0, PT, R24, RZ, P0 ;  /* 0x000000ff1800720c */ /* 0x000fe20000701670 */
[----:B------:R-:W-:Y:S01]  /*09e0*/  VIADD R24, R22, 0x6 ;  /* 0x0000000616187836 */ /* 0x000fe20000000000 */
[----:B--2---:R0:W-:Y:S11]  /*09f0*/  STG.E desc[UR6][R16.64], R27 ;  /* 0x0000001b10007986 */ /* 0x0041f6000c101906 */
[----:B------:R-:W2:Y:S01]  /*0a00*/  @!P0 LDG.E R29, desc[UR6][R14.64+0x14] ;  /* 0x000014060e1d8981 */ /* 0x000ea2000c1e1900 */
[----:B------:R-:W-:Y:S01]  /*0a10*/  ISETP.GE.OR P0, PT, R24, R3, P1 ;  /* 0x000000031800720c */ /* 0x000fe20000f06670 */
[----:B-1----:R-:W-:Y:S01]  /*0a20*/  IMAD.WIDE R18, R21, 0x4, R16 ;  /* 0x0000000415127825 */ /* 0x002fe200078e0210 */
[----:B------:R-:W-:-:S04]  /*0a30*/  LOP3.LUT R24, R2, R24, RZ, 0xfc, !PT ;  /* 0x0000001802187212 */ /* 0x000fc800078efcff */
[----:B------:R-:W-:Y:S01]  /*0a40*/  ISETP.LT.OR P0, PT, R24, RZ, P0 ;  /* 0x000000ff1800720c */ /* 0x000fe20000701670 */
[----:B------:R-:W-:Y:S01]  /*0a50*/  VIADD R22, R22, 0x7 ;  /* 0x0000000716167836 */ /* 0x000fe20000000000 */
[----:B--2---:R1:W-:Y:S11]  /*0a60*/  STG.E desc[UR6][R18.64], R29 ;  /* 0x0000001d12007986 */ /* 0x0043f6000c101906 */
[----:B------:R-:W2:Y:S01]  /*0a70*/  @!P0 LDG.E R28, desc[UR6][R14.64+0x18] ;  /* 0x000018060e1c8981 */ /* 0x000ea2000c1e1900 */
[----:B------:R-:W-:Y:S01]  /*0a80*/  ISETP.GE.OR P0, PT, R22, R3, P1 ;  /* 0x000000031600720c */ /* 0x000fe20000f06670 */
[----:B------:R-:W-:Y:S01]  /*0a90*/  IMAD.WIDE R24, R21, 0x4, R18 ;  /* 0x0000000415187825 */ /* 0x000fe200078e0212 */
[----:B------:R-:W-:-:S04]  /*0aa0*/  LOP3.LUT R22, R2, R22, RZ, 0xfc, !PT ;  /* 0x0000001602167212 */ /* 0x000fc800078efcff */
[----:B------:R-:W-:Y:S01]  /*0ab0*/  ISETP.LT.OR P0, PT, R22, RZ, P0 ;  /* 0x000000ff1600720c */ /* 0x000fe20000701670 */
[----:B------:R-:W-:Y:S01]  /*0ac0*/  IMAD.MOV.U32 R22, RZ, RZ, RZ ;  /* 0x000000ffff167224 */ /* 0x000fe200078e00ff */
[----:B--2---:R1:W-:Y:S11]  /*0ad0*/  STG.E desc[UR6][R24.64], R28 ;  /* 0x0000001c18007986 */ /* 0x0043f6000c101906 */
[----:B------:R-:W2:Y:S01]  /*0ae0*/  @!P0 LDG.E R22, desc[UR6][R14.64+0x1c] ;  /* 0x00001c060e168981 */ /* 0x000ea2000c1e1900 */
[----:B0-----:R-:W-:-:S04]  /*0af0*/  IMAD.WIDE R26, R21, 0x4, R24 ;  /* 0x00000004151a7825 */ /* 0x001fc800078e0218 */
[----:B------:R-:W-:Y:S02]  /*0b00*/  VIADD R23, R23, 0x8 ;  /* 0x0000000817177836 */ /* 0x000fe40000000000 */
[----:B------:R-:W-:-:S03]  /*0b10*/  IMAD.WIDE R16, R21, 0x4, R26 ;  /* 0x0000000415107825 */ /* 0x000fc600078e021a */
[----:B------:R-:W-:Y:S01]  /*0b20*/  ISETP.NE.AND P0, PT, R23, R10, PT ;  /* 0x0000000a1700720c */ /* 0x000fe20003f05270 */
[----:B--2---:R1:W-:-:S12]  /*0b30*/  STG.E desc[UR6][R26.64], R22 ;  /* 0x000000161a007986 */ /* 0x0043d8000c101906 */
[----:B------:R-:W-:Y:S05]  /*0b40*/  @P0 BRA `(.L_x_1) ;  /* 0xfffffff800c80947 */ /* 0x000fea000383ffff */
[----:B-1----:R-:W-:-:S07]  /*0b50*/  IMAD.MOV.U32 R22, RZ, RZ, R10 ;  /* 0x000000ffff167224 */ /* 0x002fce00078e000a */
.L_x_0:
[----:B------:R-:W-:-:S13]  /*0b60*/  ISETP.NE.AND P0, PT, R13, RZ, PT ;  /* 0x000000ff0d00720c */ /* 0x000fda0003f05270 */
[----:B------:R-:W-:Y:S05]  /*0b70*/  @!P0 BRA `(.L_x_2) ;  /* 0x0000000400c08947 */ /* 0x000fea0003800000 */
[----:B------:R-:W-:-:S05]  /*0b80*/  VIADD R14, R13, 0xffffffff ;  /* 0xffffffff0d0e7836 */ /* 0x000fca0000000000 */
[----:B------:R-:W-:-:S13]  /*0b90*/  ISETP.GE.U32.AND P0, PT, R14, 0x3, PT ;  /* 0x000000030e00780c */ /* 0x000fda0003f06070 */
[----:B------:R-:W-:Y:S05]  /*0ba0*/  @!P0 BRA `(.L_x_3) ;  /* 0x0000000000c08947 */ /* 0x000fea0003800000 */
[----:B------:R-:W0:Y:S01]  /*0bb0*/  LDCU UR4, c[0x0][0x390] ;  /* 0x00007200ff0477ac */ /* 0x000e220008000800 */
[----:B------:R-:W-:Y:S01]  /*0bc0*/  IMAD.IADD R23, R7, 0x1, R22 ;  /* 0x0000000107177824 */ /* 0x000fe200078e0216 */
[----:B------:R-:W-:-:S04]  /*0bd0*/  CS2R R26, SRZ ;  /* 0x00000000001a7805 */ /* 0x000fc8000001ff00 */
[C---:B------:R-:W-:Y:S02]  /*0be0*/  LOP3.LUT R14, R2.reuse, R23, RZ, 0xfc, !PT ;  /* 0x00000017020e7212 */ /* 0x040fe400078efcff */
[----:B0-----:R-:W-:Y:S01]  /*0bf0*/  ISETP.GE.AND P0, PT, R2, UR4, PT ;  /* 0x0000000402007c0c */ /* 0x001fe2000bf06270 */
[----:B------:R-:W0:Y:S03]  /*0c00*/  LDCU.64 UR4, c[0x0][0x388] ;  /* 0x00007100ff0477ac */ /* 0x000e260008000a00 */
[----:B------:R-:W-:-:S04]  /*0c10*/  ISETP.GE.OR P1, PT, R23, R3, P0 ;  /* 0x000000031700720c */ /* 0x000fc80000726670 */
[----:B------:R-:W-:-:S13]  /*0c20*/  ISETP.LT.OR P1, PT, R14, RZ, P1 ;  /* 0x000000ff0e00720c */ /* 0x000fda0000f21670 */
[----:B------:R-:W-:-:S05]  /*0c30*/  @!P1 IMAD.IADD R14, R0, 0x1, R22 ;  /* 0x00000001000e9824 */ /* 0x000fca00078e0216 */
[----:B------:R-:W-:-:S04]  /*0c40*/  @!P1 IADD3 R15, P3, PT, R5, R14, RZ ;  /* 0x0000000e050f9210 */ /* 0x000fc80007f7e0ff */
[----:B------:R-:W-:Y:S02]  /*0c50*/  @!P1 LEA.HI.X.SX32 R14, R14, R4, 0x1, P3 ;  /* 0x000000040e0e9211 */ /* 0x000fe400018f0eff */
[----:B0-----:R-:W-:-:S04]  /*0c60*/  @!P1 LEA R18, P3, R15, UR4, 0x2 ;  /* 0x000000040f129c11 */ /* 0x001fc8000f8610ff */
[----:B------:R-:W-:-:S05]  /*0c70*/  @!P1 LEA.HI.X R19, R15, UR5, R14, 0x2, P3 ;  /* 0x000000050f139c11 */ /* 0x000fca00098f140e */
[----:B------:R0:W2:Y:S01]  /*0c80*/  @!P1 LDG.E R27, desc[UR6][R18.64] ;  /* 0x00000006121b9981 */ /* 0x0000a2000c1e1900 */
[----:B------:R-:W-:Y:S01]  /*0c90*/  VIADD R14, R23, 0x1 ;  /* 0x00000001170e7836 */ /* 0x000fe20000000000 */
[--C-:B------:R-:W-:Y:S01]  /*0ca0*/  SHF.R.S32.HI R25, RZ, 0x1f, R0.reuse ;  /* 0x0000001fff197819 */ /* 0x100fe20000011400 */
[----:B------:R-:W-:Y:S01]  /*0cb0*/  IMAD.MOV.U32 R29, RZ, RZ, RZ ;  /* 0x000000ffff1d7224 */ /* 0x000fe200078e00ff */
[----:B------:R-:W-:Y:S02]  /*0cc0*/  IADD3 R15, P3, P4, R5, R22, R0 ;  /* 0x00000016050f7210 */ /* 0x000fe40007c7e000 */
[----:B------:R-:W-:Y:S02]  /*0cd0*/  ISETP.GE.OR P1, PT, R14, R3, P0 ;  /* 0x000000030e00720c */ /* 0x000fe40000726670 */
[----:B------:R-:W-:Y:S02]  /*0ce0*/  LOP3.LUT R14, R2, R14, RZ, 0xfc, !PT ;  /* 0x0000000e020e7212 */ /* 0x000fe400078efcff */
[----:B------:R-:W-:-:S02]  /*0cf0*/  IADD3.X R24, PT, PT, R4, RZ, R25, P3, P4 ;  /* 0x000000ff04187210 */ /* 0x000fc40001fe8419 */
[----:B------:R-:W-:Y:S02]  /*0d00*/  ISETP.LT.OR P1, PT, R14, RZ, P1 ;  /* 0x000000ff0e00720c */ /* 0x000fe40000f21670 */
[----:B------:R-:W-:-:S04]  /*0d10*/  LEA R14, P3, R15, UR4, 0x2 ;  /* 0x000000040f0e7c11 */ /* 0x000fc8000f8610ff */
[----:B------:R-:W-:Y:S01]  /*0d20*/  LEA.HI.X R15, R15, UR5, R24, 0x2, P3 ;  /* 0x000000050f0f7c11 */ /* 0x000fe200098f1418 */
[----:B0-----:R-:W-:Y:S01]  /*0d30*/  VIADD R18, R23, 0x2 ;  /* 0x0000000217127836 */ /* 0x001fe20000000000 */
[----:B--2---:R0:W-:Y:S05]  /*0d40*/  STG.E desc[UR6][R16.64], R27 ;  /* 0x0000001b10007986 */ /* 0x0041ea000c101906 */
[----:B------:R-:W2:Y:S01]  /*0d50*/  @!P1 LDG.E R29, desc[UR6][R14.64+0x4] ;  /* 0x000004060e1d9981 */ /* 0x000ea2000c1e1900 */
[----:B------:R-:W-:Y:S01]  /*0d60*/  ISETP.GE.OR P1, PT, R18, R3, P0 ;  /* 0x000000031200720c */ /* 0x000fe20000726670 */
[----:B------:R-:W-:Y:S01]  /*0d70*/  IMAD.WIDE R24, R21, 0x4, R16 ;  /* 0x0000000415187825 */ /* 0x000fe200078e0210 */
[----:B------:R-:W-:-:S04]  /*0d80*/  LOP3.LUT R18, R2, R18, RZ, 0xfc, !PT ;  /* 0x0000001202127212 */ /* 0x000fc800078efcff */
[----:B------:R-:W-:Y:S01]  /*0d90*/  ISETP.LT.OR P1, PT, R18, RZ, P1 ;  /* 0x000000ff1200720c */ /* 0x000fe20000f21670 */
[----:B--2---:R1:W-:-:S12]  /*0da0*/  STG.E desc[UR6][R24.64], R29 ;  /* 0x0000001d18007986 */ /* 0x0043d8000c101906 */
[----:B------:R-:W2:Y:S01]  /*0db0*/  @!P1 LDG.E R26, desc[UR6][R14.64+0x8] ;  /* 0x000008060e1a9981 */ /* 0x000ea2000c1e1900 */
[----:B------:R-:W-:Y:S01]  /*0dc0*/  VIADD R23, R23, 0x3 ;  /* 0x0000000317177836 */ /* 0x000fe20000000000 */
[----:B------:R-:W-:Y:S01]  /*0dd0*/  BSSY.RECONVERGENT B0, `(.L_x_4) ;  /* 0x000000a000007945 */ /* 0x000fe20003800200 */
[----:B0-----:R-:W-:-:S03]  /*0de0*/  IMAD.WIDE R16, R21, 0x4, R24 ;  /* 0x0000000415107825 */ /* 0x001fc600078e0218 */
[----:B------:R-:W-:Y:S02]  /*0df0*/  ISETP.GE.OR P0, PT, R23, R3, P0 ;  /* 0x000000031700720c */ /* 0x000fe40000706670 */
[----:B------:R-:W-:Y:S01]  /*0e00*/  LOP3.LUT R23, R2, R23, RZ, 0xfc, !PT ;  /* 0x0000001702177212 */ /* 0x000fe200078efcff */
[----:B------:R-:W-:-:S03]  /*0e10*/  IMAD.WIDE R18, R21, 0x4, R16 ;  /* 0x0000000415127825 */ /* 0x000fc600078e0210 */
[----:B------:R-:W-:Y:S01]  /*0e20*/  ISETP.LT.OR P0, PT, R23, RZ, P0 ;  /* 0x000000ff1700720c */ /* 0x000fe20000701670 */
[----:B------:R-:W-:Y:S01]  /*0e30*/  IMAD.MOV.U32 R23, RZ, RZ, RZ ;  /* 0x000000ffff177224 */ /* 0x000fe200078e00ff */
[----:B--2---:R1:W-:Y:S11]  /*0e40*/  STG.E desc[UR6][R16.64], R26 ;  /* 0x0000001a10007986 */ /* 0x0043f6000c101906 */
[----:B------:R-:W-:Y:S05]  /*0e50*/  @P0 BRA `(.L_x_5) ;  /* 0x0000000000040947 */ /* 0x000fea0003800000 */
[----:B------:R0:W5:Y:S02]  /*0e60*/  LDG.E R23, desc[UR6][R14.64+0xc] ;  /* 0x00000c060e177981 */ /* 0x000164000c1e1900 */
.L_x_5:
[----:B------:R-:W-:Y:S05]  /*0e70*/  BSYNC.RECONVERGENT B0 ;  /* 0x0000000000007941 */ /* 0x000fea0003800200 */
.L_x_4:
[----:B-----5:R2:W-:Y:S01]  /*0e80*/  STG.E desc[UR6][R18.64], R23 ;  /* 0x0000001712007986 */ /* 0x0205e2000c101906 */
[----:B------:R-:W-:Y:S02]  /*0e90*/  VIADD R22, R22, 0x4 ;  /* 0x0000000416167836 */ /* 0x000fe40000000000 */
[----:B-1----:R-:W-:-:S07]  /*0ea0*/  IMAD.WIDE R16, R21, 0x4, R18 ;  /* 0x0000000415107825 */ /* 0x002fce00078e0212 */
.L_x_3:
[----:B------:R-:W-:-:S13]  /*0eb0*/  ISETP.NE.AND P0, PT, R12, RZ, PT ;  /* 0x000000ff0c00720c */ /* 0x000fda0003f05270 */
[----:B------:R-:W-:Y:S05]  /*0ec0*/  @!P0 BRA `(.L_x_2) ;  /* 0x0000000000ec8947 */ /* 0x000fea0003800000 */
[----:B------:R-:W-:-:S13]  /*0ed0*/  ISETP.NE.AND P0, PT, R12, 0x1, PT ;  /* 0x000000010c00780c */ /* 0x000fda0003f05270 */
[----:B------:R-:W-:Y:S05]  /*0ee0*/  @!P0 BRA `(.L_x_6) ;  /* 0x00000000008c8947 */ /* 0x000fea0003800000 */
[----:B------:R-:W1:Y:S01]  /*0ef0*/  LDCU UR4, c[0x0][0x390] ;  /* 0x00007200ff0477ac */ /* 0x000e620008000800 */
[----:B--2---:R-:W-:-:S05]  /*0f00*/  IMAD.IADD R18, R7, 0x1, R22 ;  /* 0x0000000107127824 */ /* 0x004fca00078e0216 */
[C---:B0-----:R-:W-:Y:S02]  /*0f10*/  LOP3.LUT R14, R2.reuse, R18, RZ, 0xfc, !PT ;  /* 0x00000012020e7212 */ /* 0x041fe400078efcff */
[----:B-1----:R-:W-:-:S04]  /*0f20*/  ISETP.GE.AND P0, PT, R2, UR4, PT ;  /* 0x0000000402007c0c */ /* 0x002fc8000bf06270 */
[----:B------:R-:W-:-:S04]  /*0f30*/  ISETP.GE.OR P1, PT, R18, R3, P0 ;  /* 0x000000031200720c */ /* 0x000fc80000726670 */
[----:B------:R-:W-:-:S13]  /*0f40*/  ISETP.LT.OR P1, PT, R14, RZ, P1 ;  /* 0x000000ff0e00720c */ /* 0x000fda0000f21670 */
[----:B------:R-:W0:Y:S01]  /*0f50*/  @!P1 LDC.64 R14, c[0x0][0x388] ;  /* 0x0000e200ff0e9b82 */ /* 0x000e220000000a00 */
[----:B------:R-:W-:-:S05]  /*0f60*/  @!P1 IMAD.IADD R19, R0, 0x1, R22 ;  /* 0x0000000100139824 */ /* 0x000fca00078e0216 */
[----:B------:R-:W-:-:S04]  /*0f70*/  @!P1 IADD3 R23, P3, PT, R5, R19, RZ ;  /* 0x0000001305179210 */ /* 0x000fc80007f7e0ff */
[----:B------:R-:W-:Y:S02]  /*0f80*/  @!P1 LEA.HI.X.SX32 R24, R19, R4, 0x1, P3 ;  /* 0x0000000413189211 */ /* 0x000fe400018f0eff */
[----:B0-----:R-:W-:-:S04]  /*0f90*/  @!P1 LEA R14, P3, R23, R14, 0x2 ;  /* 0x0000000e170e9211 */ /* 0x001fc800078610ff */
[----:B------:R-:W-:Y:S01]  /*0fa0*/  @!P1 LEA.HI.X R15, R23, R15, R24, 0x2, P3 ;  /* 0x0000000f170f9211 */ /* 0x000fe200018f1418 */
[----:B------:R-:W-:-:S06]  /*0fb0*/  IMAD.MOV.U32 R23, RZ, RZ, RZ ;  /* 0x000000ffff177224 */ /* 0x000fcc00078e00ff */
[----:B------:R-:W2:Y:S01]  /*0fc0*/  @!P1 LDG.E R23, desc[UR6][R14.64] ;  /* 0x000000060e179981 */ /* 0x000ea2000c1e1900 */
[----:B------:R-:W-:Y:S01]  /*0fd0*/  VIADD R18, R18, 0x1 ;  /* 0x0000000112127836 */ /* 0x000fe20000000000 */
[----:B------:R-:W-:Y:S01]  /*0fe0*/  BSSY.RECONVERGENT B0, `(.L_x_7) ;  /* 0x0000010000007945 */ /* 0x000fe20003800200 */
[----:B------:R-:W-:-:S03]  /*0ff0*/  IMAD.MOV.U32 R25, RZ, RZ, RZ ;  /* 0x000000ffff197224 */ /* 0x000fc600078e00ff */
[----:B------:R-:W-:Y:S02]  /*1000*/  ISETP.GE.OR P0, PT, R18, R3, P0 ;  /* 0x000000031200720c */ /* 0x000fe40000706670 */
[----:B------:R-:W-:-:S04]  /*1010*/  LOP3.LUT R18, R2, R18, RZ, 0xfc, !PT ;  /* 0x0000001202127212 */ /* 0x000fc800078efcff */
[----:B------:R-:W-:Y:S01]  /*1020*/  ISETP.LT.OR P0, PT, R18, RZ, P0 ;  /* 0x000000ff1200720c */ /* 0x000fe20000701670 */
[----:B------:R-:W-:Y:S01]  /*1030*/  IMAD.WIDE R18, R21, 0x4, R16 ;  /* 0x0000000415127825 */ /* 0x000fe200078e0210 */
[----:B--2---:R0:W-:Y:S11]  /*1040*/  STG.E desc[UR6][R16.64], R23 ;  /* 0x0000001710007986 */ /* 0x0041f6000c101906 */
[----:B------:R-:W-:Y:S05]  /*1050*/  @P0 BRA `(.L_x_8) ;  /* 0x0000000000200947 */ /* 0x000fea0003800000 */
[----:B------:R-:W1:Y:S01]  /*1060*/  LDCU.64 UR4, c[0x0][0x388] ;  /* 0x00007100ff0477ac */ /* 0x000e620008000a00 */
[----:B------:R-:W-:Y:S02]  /*1070*/  SHF.R.S32.HI R14, RZ, 0x1f, R0 ;  /* 0x0000001fff0e7819 */ /* 0x000fe40000011400 */
[----:B------:R-:W-:Y:S02]  /*1080*/  SHF.R.S32.HI R15, RZ, 0x1f, R22 ;  /* 0x0000001fff0f7819 */ /* 0x000fe40000011416 */
[----:B0-----:R-:W-:-:S04]  /*1090*/  IADD3 R16, P0, P1, R5, R22, R0 ;  /* 0x0000001605107210 */ /* 0x001fc8000791e000 */
[----:B------:R-:W-:Y:S02]  /*10a0*/  IADD3.X R15, PT, PT, R4, R15, R14, P0, P1 ;  /* 0x0000000f040f7210 */ /* 0x000fe400007e240e */
[----:B-1----:R-:W-:-:S04]  /*10b0*/  LEA R14, P0, R16, UR4, 0x2 ;  /* 0x00000004100e7c11 */ /* 0x002fc8000f8010ff */
[----:B------:R-:W-:-:S05]  /*10c0*/  LEA.HI.X R15, R16, UR5, R15, 0x2, P0 ;  /* 0x00000005100f7c11 */ /* 0x000fca00080f140f */
[----:B------:R1:W5:Y:S04]  /*10d0*/  LDG.E R25, desc[UR6][R14.64+0x4] ;  /* 0x000004060e197981 */ /* 0x000368000c1e1900 */
.L_x_8:
[----:B------:R-:W-:Y:S05]  /*10e0*/  BSYNC.RECONVERGENT B0 ;  /* 0x0000000000007941 */ /* 0x000fea0003800200 */
.L_x_7:
[----:B-----5:R3:W-:Y:S01]  /*10f0*/  STG.E desc[UR6][R18.64], R25 ;  /* 0x0000001912007986 */ /* 0x0207e2000c101906 */
[----:B0-----:R-:W-:-:S04]  /*1100*/  IMAD.WIDE R16, R21, 0x4, R18 ;  /* 0x0000000415107825 */ /* 0x001fc800078e0212 */
[----:B------:R-:W-:-:S07]  /*1110*/  VIADD R22, R22, 0x2 ;  /* 0x0000000216167836 */ /* 0x000fce0000000000 */
.L_x_6:
[----:B------:R-:W4:Y:S02]  /*1120*/  LDCU UR4, c[0x0][0x39c] ;  /* 0x00007380ff0477ac */ /* 0x000f240008000800 */
[----:B----4-:R-:W-:-:S09]  /*1130*/  ULOP3.LUT UP0, URZ, UR4, 0x1, URZ, 0xc0, !UPT ;  /* 0x0000000104ff7892 */ /* 0x010fd2000f80c0ff */
[----:B------:R-:W-:Y:S05]  /*1140*/  BRA.U !UP0, `(.L_x_2) ;  /* 0x00000001084c7547 */ /* 0x000fea000b800000 */
[----:B------:R-:W4:Y:S01]  /*1150*/  LDCU UR4, c[0x0][0x390] ;  /* 0x00007200ff0477ac */ /* 0x000f220008000800 */
[----:B01----:R-:W-:Y:S01]  /*1160*/  IMAD.IADD R14, R7, 0x1, R22 ;  /* 0x00000001070e7824 */ /* 0x003fe200078e0216 */
[----:B------:R-:W-:Y:S04]  /*1170*/  BSSY.RECONVERGENT B0, `(.L_x_9) ;  /* 0x000000e000007945 */ /* 0x000fe80003800200 */
[----:B------:R-:W-:Y:S01]  /*1180*/  ISETP.GE.AND P0, PT, R14, R3, PT ;  /* 0x000000030e00720c */ /* 0x000fe20003f06270 */
[----:B------:R-:W-:Y:S01]  /*1190*/  IMAD.MOV.U32 R3, RZ, RZ, RZ ;  /* 0x000000ffff037224 */ /* 0x000fe200078e00ff */
[C---:B------:R-:W-:Y:S02]  /*11a0*/  LOP3.LUT R14, R2.reuse, R14, RZ, 0xfc, !PT ;  /* 0x0000000e020e7212 */ /* 0x040fe400078efcff */
[----:B----4-:R-:W-:-:S04]  /*11b0*/  ISETP.GE.OR P0, PT, R2, UR4, P0 ;  /* 0x0000000402007c0c */ /* 0x010fc80008706670 */
[----:B------:R-:W-:-:S13]  /*11c0*/  ISETP.LT.OR P0, PT, R14, RZ, P0 ;  /* 0x000000ff0e00720c */ /* 0x000fda0000701670 */
[----:B------:R-:W-:Y:S05]  /*11d0*/  @P0 BRA `(.L_x_10) ;  /* 0x00000000001c0947 */ /* 0x000fea0003800000 */
[----:B------:R-:W0:Y:S01]  /*11e0*/  LDCU.64 UR4, c[0x0][0x388] ;  /* 0x00007100ff0477ac */ /* 0x000e220008000a00 */
[----:B------:R-:W-:-:S05]  /*11f0*/  IMAD.IADD R0, R0, 0x1, R22 ;  /* 0x0000000100007824 */ /* 0x000fca00078e0216 */
[----:B------:R-:W-:-:S04]  /*1200*/  IADD3 R3, P0, PT, R5, R0, RZ ;  /* 0x0000000005037210 */ /* 0x000fc80007f1e0ff */
[----:B------:R-:W-:Y:S02]  /*1210*/  LEA.HI.X.SX32 R0, R0, R4, 0x1, P0 ;  /* 0x0000000400007211 */ /* 0x000fe400000f0eff */
[----:B0-----:R-:W-:-:S04]  /*1220*/  LEA R2, P0, R3, UR4, 0x2 ;  /* 0x0000000403027c11 */ /* 0x001fc8000f8010ff */
[----:B------:R-:W-:-:S06]  /*1230*/  LEA.HI.X R3, R3, UR5, R0, 0x2, P0 ;  /* 0x0000000503037c11 */ /* 0x000fcc00080f1400 */
[----:B------:R0:W5:Y:S03]  /*1240*/  LDG.E R3, desc[UR6][R2.64] ;  /* 0x0000000602037981 */ /* 0x000166000c1e1900 */
.L_x_10:
[----:B------:R-:W-:Y:S05]  /*1250*/  BSYNC.RECONVERGENT B0 ;  /* 0x0000000000007941 */ /* 0x000fea0003800200 */
.L_x_9:
[----:B-----5:R1:W-:Y:S02]  /*1260*/  STG.E desc[UR6][R16.64], R3 ;  /* 0x0000000310007986 */ /* 0x0203e4000c101906 */
[----:B-1----:R-:W-:-:S07]  /*1270*/  IMAD.WIDE R16, R21, 0x4, R16 ;  /* 0x0000000415107825 */ /* 0x002fce00078e0210 */
.L_x_2:
[----:B------:R-:W-:Y:S05]  /*1280*/  @P2 BRA `(.L_x_11) ;  /* 0xfffffff000c42947 */ /* 0x000fea000383ffff */
[----:B------:R-:W4:Y:S01]  /*1290*/  LDCU UR4, c[0x0][0x380] ;  /* 0x00007000ff0477ac */ /* 0x000f220008000800 */
[----:B------:R-:W-:-:S05]  /*12a0*/  IMAD.IADD R11, R8, 0x1, R11 ;  /* 0x00000001080b7824 */ /* 0x000fca00078e020b */
[----:B----4-:R-:W-:-:S13]  /*12b0*/  ISETP.GE.AND P0, PT, R11, UR4, PT ;  /* 0x000000040b007c0c */ /* 0x010fda000bf06270 */
[----:B------:R-:W-:Y:S05]  /*12c0*/  @!P0 BRA `(.L_x_12) ;  /* 0xffffffec00ac8947 */ /* 0x000fea000383ffff */
[----:B------:R-:W-:Y:S05]  /*12d0*/  EXIT ;  /* 0x000000000000794d */ /* 0x000fea0003800000 */
.L_x_13:
[----:B------:R-:W-:-:S00]  /*12e0*/  BRA `(.L_x_13) ;  /* 0xfffffffc00fc7947 */ /* 0x000fc0000383ffff */
[----:B------:R-:W-:-:S00]  /*12f0*/  NOP ;  /* 0x0000000000007918 */ /* 0x000fc00000000000 */
        /* <DEDUP_REMOVED lines=8> */
.L_x_14:


//--------------------- .nv.shared.reserved.0     --------------------------
	.section	.nv.shared.reserved.0,"aw",@nobits
	.weak		__nv_reservedSMEM_offset_0_alias
	.size		__nv_reservedSMEM_offset_0_alias, 0, 64
	.other		__nv_reservedSMEM_offset_0_alias,@"STO_CUDA_RESERVED_SHARED STV_DEFAULT"
__nv_reservedSMEM_offset_0_alias:
	.zero		0
	.zero		64


//--------------------- .nv.constant0._Z13im2col_kerneliPKfiiiiiiiiiiPf --------------------------
	.section	.nv.constant0._Z13im2col_kerneliPKfiiiiiiiiiiPf,"a",@progbits
	.sectionflags	@""
	.align	4
.nv.constant0._Z13im2col_kerneliPKfiiiiiiiiiiPf:
	.zero		960


//--------------------- SYMBOLS --------------------------

	.type		.nv.reservedSmem.offset0,@object
	.size		.nv.reservedSmem.offset0,0x4
